//
// Generated by NVIDIA NVVM Compiler
//
// Compiler Build ID: CL-36424714
// Cuda compilation tools, release 13.0, V13.0.88
// Based on NVVM 20.0.0
//

.version 9.0
.target sm_100
.address_size 64

	// .globl	_Z17printIndexFromEndv
.extern .func  (.param .b32 func_retval0) vprintf
(
	.param .b64 vprintf_param_0,
	.param .b64 vprintf_param_1
)
;
.global .align 1 .b8 $str[46] = {84, 104, 114, 101, 97, 100, 32, 37, 100, 32, 105, 110, 32, 98, 108, 111, 99, 107, 32, 112, 114, 105, 110, 116, 115, 32, 105, 110, 100, 101, 120, 32, 102, 114, 111, 109, 32, 101, 110, 100, 58, 32, 37, 100, 10};

.visible .entry _Z17printIndexFromEndv()
{
	.local .align 8 .b8 	__local_depot0[8];
	.reg .b64 	%SP;
	.reg .b64 	%SPL;
	.reg .b32 	%r<7>;
	.reg .b64 	%rd<5>;

	mov.u64 	%SPL, __local_depot0;
	cvta.local.u64 	%SP, %SPL;
	add.u64 	%rd1, %SP, 0;
	add.u64 	%rd2, %SPL, 0;
	mov.u32 	%r1, %ntid.x;
	mov.u32 	%r2, %tid.x;
	not.b32 	%r3, %r2;
	add.s32 	%r4, %r1, %r3;
	st.local.v2.u32 	[%rd2], {%r2, %r4};
	mov.u64 	%rd3, $str;
	cvta.global.u64 	%rd4, %rd3;
	{ // callseq 0, 0
	.param .b64 param0;
	st.param.b64 	[param0], %rd4;
	.param .b64 param1;
	st.param.b64 	[param1], %rd1;
	.param .b32 retval0;
	call.uni (retval0), 
	vprintf, 
	(
	param0, 
	param1
	);
	ld.param.b32 	%r5, [retval0];
	} // callseq 0
	ret;

}


// ===== COMPILED SASS (sm_100) =====

	.target	sm_100

	.elftype	@"ET_EXEC"


//--------------------- .note.nv.tkinfo           --------------------------
	.section	.note.nv.tkinfo,"",@"SHT_NOTE"
	.sectionflags	@"SHF_NOTE_NV_TKINFO"
	.tkinfo
        /*0018*/ 	.word	0x00000002
        /*0030*/ 	.string	""
        /*0030*/ 	.string	"ptxas"
        /*0030*/ 	.string	"Cuda compilation tools, release 13.0, V13.0.88"
        /*0030*/ 	.string	"Build cuda_13.0.r13.0/compiler.36424714_0"
        /*0030*/ 	.string	"-arch sm_100 -m 64 "



//--------------------- .note.nv.cuinfo           --------------------------
	.section	.note.nv.cuinfo,"",@"SHT_NOTE"
	.sectionflags	@"SHF_NOTE_NV_CUINFO"
        /*0018*/ 	.short	0x0002
        /*001a*/ 	.short	0x0064
        /*001c*/ 	.short	0x0082
	.zero		2


//--------------------- .nv.info                  --------------------------
	.section	.nv.info,"",@"SHT_CUDA_INFO"
	.align	4


	//----- nvinfo : EIATTR_REGCOUNT
	.align		4
        /*0000*/ 	.byte	0x04, 0x2f
        /*0002*/ 	.short	(.L_2 - .L_1)
	.align		4
.L_1:
        /*0004*/ 	.word	index@(_Z17printIndexFromEndv)
        /*0008*/ 	.word	0x00000018


	//----- nvinfo : EIATTR_FRAME_SIZE
	.align		4
.L_2:
        /*000c*/ 	.byte	0x04, 0x11
        /*000e*/ 	.short	(.L_4 - .L_3)
	.align		4
.L_3:
        /*0010*/ 	.word	index@(_Z17printIndexFromEndv)
        /*0014*/ 	.word	0x00000008


	//----- nvinfo : EIATTR_MIN_STACK_SIZE
	.align		4
.L_4:
        /*0018*/ 	.byte	0x04, 0x12
        /*001a*/ 	.short	(.L_6 - .L_5)
	.align		4
.L_5:
        /*001c*/ 	.word	index@(_Z17printIndexFromEndv)
        /*0020*/ 	.word	0x00000008
.L_6:


//--------------------- .nv.compat                --------------------------
	.section	.nv.compat,"",@"SHT_CUDA_COMPAT_INFO"
	.align	4
        /*0000*/ 	.byte	0x02, 0x09, 0x00, 0x00, 0x02, 0x02, 0x01, 0x00, 0x02, 0x05, 0x05, 0x00, 0x03, 0x07, 0x01, 0x01
        /*0010*/ 	.byte	0x02, 0x03, 0x00, 0x00, 0x02, 0x06, 0x01, 0x00, 0x04, 0x0b, 0x08, 0x00, 0x09, 0x00, 0x00, 0x00
        /*0020*/ 	.byte	0x00, 0x00, 0x00, 0x00


//--------------------- .nv.info._Z17printIndexFromEndv --------------------------
	.section	.nv.info._Z17printIndexFromEndv,"",@"SHT_CUDA_INFO"
	.sectionflags	@""
	.align	4


	//----- nvinfo : EIATTR_CUDA_API_VERSION
	.align		4
        /*0000*/ 	.byte	0x04, 0x37
        /*0002*/ 	.short	(.L_8 - .L_7)
.L_7:
        /*0004*/ 	.word	0x00000082


	//----- nvinfo : EIATTR_SPARSE_MMA_MASK
	.align		4
.L_8:
        /*0008*/ 	.byte	0x03, 0x50
        /*000a*/ 	.short	0x0000


	//----- nvinfo : EIATTR_MAXREG_COUNT
	.align		4
        /*000c*/ 	.byte	0x03, 0x1b
        /*000e*/ 	.short	0x00ff


	//----- nvinfo : EIATTR_EXTERNS
	.align		4
        /*0010*/ 	.byte	0x04, 0x0f
        /*0012*/ 	.short	(.L_10 - .L_9)


	//   ....[0]....
	.align		4
.L_9:
        /*0014*/ 	.word	index@(vprintf)


	//----- nvinfo : EIATTR_MERCURY_ISA_VERSION
	.align		4
.L_10:
        /*0018*/ 	.byte	0x03, 0x5f
        /*001a*/ 	.short	0x0101


	//----- nvinfo : EIATTR_VRC_CTA_INIT_COUNT
	.align		4
        /*001c*/ 	.byte	0x02, 0x4a
	.zero		1
	.zero		1


	//----- nvinfo : EIATTR_SYSCALL_OFFSETS
	.align		4
        /*0020*/ 	.byte	0x04, 0x46
        /*0022*/ 	.short	(.L_12 - .L_11)


	//   ....[0]....
.L_11:
        /*0024*/ 	.word	0x00000110


	//----- nvinfo : EIATTR_EXIT_INSTR_OFFSETS
	.align		4
.L_12:
        /*0028*/ 	.byte	0x04, 0x1c
        /*002a*/ 	.short	(.L_14 - .L_13)


	//   ....[0]....
.L_13:
        /*002c*/ 	.word	0x00000120


	//----- nvinfo : EIATTR_SW_WAR
	.align		4
.L_14:
        /*0030*/ 	.byte	0x04, 0x36
        /*0032*/ 	.short	(.L_16 - .L_15)
.L_15:
        /*0034*/ 	.word	0x00000008
.L_16:


//--------------------- .nv.callgraph             --------------------------
	.section	.nv.callgraph,"",@"SHT_CUDA_CALLGRAPH"
	.align	4
	.sectionentsize	8
	.align		4
        /*0000*/ 	.word	0x00000000
	.align		4
        /*0004*/ 	.word	0xffffffff
	.align		4
        /*0008*/ 	.word	index@(_Z17printIndexFromEndv)
	.align		4
        /*000c*/ 	.word	index@(vprintf)
	.align		4
        /*0010*/ 	.word	0x00000000
	.align		4
        /*0014*/ 	.word	0xfffffffe
	.align		4
        /*0018*/ 	.word	0x00000000
	.align		4
        /*001c*/ 	.word	0xfffffffd
	.align		4
        /*0020*/ 	.word	0x00000000
	.align		4
        /*0024*/ 	.word	0xfffffffc


//--------------------- .nv.constant4             --------------------------
	.section	.nv.constant4,"a",@progbits
	.align	8
	.align		8
.nv.constant4:
        /*0000*/ 	.dword	vprintf
	.align		8
        /*0008*/ 	.dword	$str


//--------------------- .text._Z17printIndexFromEndv --------------------------
	.section	.text._Z17printIndexFromEndv,"ax",@progbits
	.align	128
        .global         _Z17printIndexFromEndv
        .type           _Z17printIndexFromEndv,@function
        .size           _Z17printIndexFromEndv,(.L_x_2 - _Z17printIndexFromEndv)
        .other          _Z17printIndexFromEndv,@"STO_CUDA_ENTRY STV_DEFAULT"
_Z17printIndexFromEndv:
.text._Z17printIndexFromEndv:
[----:B------:R-:W0:Y:S01]  /*0000*/  LDC R1, c[0x0][0x37c] ;  /* 0x0000df00ff017b82 */ /* 0x000e220000000800 */
[----:B------:R-:W1:Y:S01]  /*0010*/  S2R R8, SR_TID.X ;  /* 0x0000000000087919 */ /* 0x000e620000002100 */
[----:B------:R-:W2:Y:S01]  /*0020*/  LDCU UR5, c[0x0][0x2fc] ;  /* 0x00005f80ff0577ac */ /* 0x000ea20008000800 */
[----:B0-----:R-:W-:Y:S01]  /*0030*/  VIADD R1, R1, 0xfffffff8 ;  /* 0xfffffff801017836 */ /* 0x001fe20000000000 */
[----:B------:R-:W-:Y:S01]  /*0040*/  MOV R0, 0x0 ;  /* 0x0000000000007802 */ /* 0x000fe20000000f00 */
[----:B------:R-:W0:Y:S03]  /*0050*/  LDCU UR6, c[0x0][0x360] ;  /* 0x00006c00ff0677ac */ /* 0x000e260008000800 */
[----:B------:R3:W4:Y:S01]  /*0060*/  LDC.64 R2, c[0x4][R0] ;  /* 0x0100000000027b82 */ /* 0x0007220000000a00 */
[----:B------:R-:W5:Y:S02]  /*0070*/  LDCU UR4, c[0x0][0x2f8] ;  /* 0x00005f00ff0477ac */ /* 0x000f640008000800 */
[----:B-----5:R-:W-:-:S04]  /*0080*/  IADD3 R6, P0, PT, R1, UR4, RZ ;  /* 0x0000000401067c10 */ /* 0x020fc8000ff1e0ff */
[----:B--2---:R-:W-:Y:S02]  /*0090*/  IADD3.X R7, PT, PT, RZ, UR5, RZ, P0, !PT ;  /* 0x00000005ff077c10 */ /* 0x004fe400087fe4ff */
[----:B-1----:R-:W-:-:S05]  /*00a0*/  LOP3.LUT R9, RZ, R8, RZ, 0x33, !PT ;  /* 0x00000008ff097212 */ /* 0x002fca00078e33ff */
[----:B0-----:R-:W-:Y:S01]  /*00b0*/  VIADD R9, R9, UR6 ;  /* 0x0000000609097c36 */ /* 0x001fe20008000000 */
[----:B------:R-:W0:Y:S04]  /*00c0*/  LDCU.64 UR6, c[0x4][0x8] ;  /* 0x01000100ff0677ac */ /* 0x000e280008000a00 */
[----:B------:R3:W-:Y:S01]  /*00d0*/  STL.64 [R1], R8 ;  /* 0x0000000801007387 */ /* 0x0007e20000100a00 */
[----:B0-----:R-:W-:Y:S01]  /*00e0*/  MOV R4, UR6 ;  /* 0x0000000600047c02 */ /* 0x001fe20008000f00 */
[----:B---34-:R-:W-:-:S07]  /*00f0*/  IMAD.U32 R5, RZ, RZ, UR7 ;  /* 0x00000007ff057e24 */ /* 0x018fce000f8e00ff */
[----:B------:R-:W-:-:S07]  /*0100*/  LEPC R20, `(.L_x_0) ;  /* 0x000000001014794e */ /* 0x000fce0000000000 */
[----:B------:R-:W-:Y:S05]  /*0110*/  CALL.ABS.NOINC R2 ;  /* 0x0000000002007343 */ /* 0x000fea0003c00000 */
.L_x_0:
[----:B------:R-:W-:Y:S05]  /*0120*/  EXIT ;  /* 0x000000000000794d */ /* 0x000fea0003800000 */
.L_x_1:
[----:B------:R-:W-:-:S00]  /*0130*/  BRA `(.L_x_1) ;  /* 0xfffffffc00fc7947 */ /* 0x000fc0000383ffff */
[----:B------:R-:W-:-:S00]  /*0140*/  NOP ;  /* 0x0000000000007918 */ /* 0x000fc00000000000 */
        /* <DEDUP_REMOVED lines=11> */
.L_x_2:


//--------------------- .nv.global.init           --------------------------
	.section	.nv.global.init,"aw",@progbits
.nv.global.init:
	.type		$str,@object
	.size		$str,(.L_0 - $str)
$str:
        /*0000*/ 	.byte	0x54, 0x68, 0x72, 0x65, 0x61, 0x64, 0x20, 0x25, 0x64, 0x20, 0x69, 0x6e, 0x20, 0x62, 0x6c, 0x6f
        /*0010*/ 	.byte	0x63, 0x6b, 0x20, 0x70, 0x72, 0x69, 0x6e, 0x74, 0x73, 0x20, 0x69, 0x6e, 0x64, 0x65, 0x78, 0x20
        /*0020*/ 	.byte	0x66, 0x72, 0x6f, 0x6d, 0x20, 0x65, 0x6e, 0x64, 0x3a, 0x20, 0x25, 0x64, 0x0a, 0x00
.L_0:


//--------------------- .nv.shared.reserved.0     --------------------------
	.section	.nv.shared.reserved.0,"aw",@nobits
	.weak		__nv_reservedSMEM_offset_0_alias
	.size		__nv_reservedSMEM_offset_0_alias, 0, 64
	.other		__nv_reservedSMEM_offset_0_alias,@"STO_CUDA_RESERVED_SHARED STV_DEFAULT"
__nv_reservedSMEM_offset_0_alias:
	.zero		0
	.zero		64


//--------------------- .nv.constant0._Z17printIndexFromEndv --------------------------
	.section	.nv.constant0._Z17printIndexFromEndv,"a",@progbits
	.sectionflags	@""
	.align	4
.nv.constant0._Z17printIndexFromEndv:
	.zero		896


//--------------------- SYMBOLS --------------------------

	.type		.nv.reservedSmem.offset0,@object
	.size		.nv.reservedSmem.offset0,0x4
	.type		vprintf,@function
